//
// Generated by NVIDIA NVVM Compiler
//
// Compiler Build ID: CL-36424714
// Cuda compilation tools, release 13.0, V13.0.88
// Based on NVVM 20.0.0
//

.version 9.0
.target sm_100
.address_size 64

	// .globl	_Z25swiglu_elementwise_kernelPKfS0_Pfi

.visible .entry _Z25swiglu_elementwise_kernelPKfS0_Pfi(
	.param .u64 .ptr .align 1 _Z25swiglu_elementwise_kernelPKfS0_Pfi_param_0,
	.param .u64 .ptr .align 1 _Z25swiglu_elementwise_kernelPKfS0_Pfi_param_1,
	.param .u64 .ptr .align 1 _Z25swiglu_elementwise_kernelPKfS0_Pfi_param_2,
	.param .u32 _Z25swiglu_elementwise_kernelPKfS0_Pfi_param_3
)
{
	.reg .pred 	%p<2>;
	.reg .b32 	%r<15>;
	.reg .b32 	%f<59>;
	.reg .b64 	%rd<11>;

	ld.param.u64 	%rd1, [_Z25swiglu_elementwise_kernelPKfS0_Pfi_param_0];
	ld.param.u64 	%rd2, [_Z25swiglu_elementwise_kernelPKfS0_Pfi_param_1];
	ld.param.u64 	%rd3, [_Z25swiglu_elementwise_kernelPKfS0_Pfi_param_2];
	ld.param.u32 	%r2, [_Z25swiglu_elementwise_kernelPKfS0_Pfi_param_3];
	mov.u32 	%r3, %ctaid.x;
	mov.u32 	%r4, %ntid.x;
	mov.u32 	%r5, %tid.x;
	mad.lo.s32 	%r1, %r3, %r4, %r5;
	shl.b32 	%r6, %r1, 2;
	setp.ge.s32 	%p1, %r6, %r2;
	@%p1 bra 	$L__BB0_2;
	cvta.to.global.u64 	%rd4, %rd1;
	cvta.to.global.u64 	%rd5, %rd2;
	cvta.to.global.u64 	%rd6, %rd3;
	mul.wide.s32 	%rd7, %r1, 16;
	add.s64 	%rd8, %rd4, %rd7;
	ld.global.nc.v4.f32 	{%f1, %f2, %f3, %f4}, [%rd8];
	add.s64 	%rd9, %rd5, %rd7;
	ld.global.nc.v4.f32 	{%f5, %f6, %f7, %f8}, [%rd9];
	fma.rn.f32 	%f9, %f1, 0fBBBB989D, 0f3F000000;
	cvt.sat.f32.f32 	%f10, %f9;
	mov.f32 	%f11, 0f4B400001;
	mov.f32 	%f12, 0f437C0000;
	fma.rm.f32 	%f13, %f10, %f12, %f11;
	add.f32 	%f14, %f13, 0fCB40007F;
	neg.f32 	%f15, %f14;
	fma.rn.f32 	%f16, %f1, 0fBFB8AA3B, %f15;
	fma.rn.f32 	%f17, %f1, 0fB2A57060, %f16;
	mov.b32 	%r7, %f13;
	shl.b32 	%r8, %r7, 23;
	mov.b32 	%f18, %r8;
	ex2.approx.ftz.f32 	%f19, %f17;
	fma.rn.f32 	%f20, %f19, %f18, 0f3F800000;
	div.rn.f32 	%f21, %f1, %f20;
	mul.f32 	%f22, %f5, %f21;
	fma.rn.f32 	%f23, %f2, 0fBBBB989D, 0f3F000000;
	cvt.sat.f32.f32 	%f24, %f23;
	fma.rm.f32 	%f25, %f24, %f12, %f11;
	add.f32 	%f26, %f25, 0fCB40007F;
	neg.f32 	%f27, %f26;
	fma.rn.f32 	%f28, %f2, 0fBFB8AA3B, %f27;
	fma.rn.f32 	%f29, %f2, 0fB2A57060, %f28;
	mov.b32 	%r9, %f25;
	shl.b32 	%r10, %r9, 23;
	mov.b32 	%f30, %r10;
	ex2.approx.ftz.f32 	%f31, %f29;
	fma.rn.f32 	%f32, %f31, %f30, 0f3F800000;
	div.rn.f32 	%f33, %f2, %f32;
	mul.f32 	%f34, %f6, %f33;
	fma.rn.f32 	%f35, %f3, 0fBBBB989D, 0f3F000000;
	cvt.sat.f32.f32 	%f36, %f35;
	fma.rm.f32 	%f37, %f36, %f12, %f11;
	add.f32 	%f38, %f37, 0fCB40007F;
	neg.f32 	%f39, %f38;
	fma.rn.f32 	%f40, %f3, 0fBFB8AA3B, %f39;
	fma.rn.f32 	%f41, %f3, 0fB2A57060, %f40;
	mov.b32 	%r11, %f37;
	shl.b32 	%r12, %r11, 23;
	mov.b32 	%f42, %r12;
	ex2.approx.ftz.f32 	%f43, %f41;
	fma.rn.f32 	%f44, %f43, %f42, 0f3F800000;
	div.rn.f32 	%f45, %f3, %f44;
	mul.f32 	%f46, %f7, %f45;
	fma.rn.f32 	%f47, %f4, 0fBBBB989D, 0f3F000000;
	cvt.sat.f32.f32 	%f48, %f47;
	fma.rm.f32 	%f49, %f48, %f12, %f11;
	add.f32 	%f50, %f49, 0fCB40007F;
	neg.f32 	%f51, %f50;
	fma.rn.f32 	%f52, %f4, 0fBFB8AA3B, %f51;
	fma.rn.f32 	%f53, %f4, 0fB2A57060, %f52;
	mov.b32 	%r13, %f49;
	shl.b32 	%r14, %r13, 23;
	mov.b32 	%f54, %r14;
	ex2.approx.ftz.f32 	%f55, %f53;
	fma.rn.f32 	%f56, %f55, %f54, 0f3F800000;
	div.rn.f32 	%f57, %f4, %f56;
	mul.f32 	%f58, %f8, %f57;
	add.s64 	%rd10, %rd6, %rd7;
	st.global.v4.f32 	[%rd10], {%f22, %f34, %f46, %f58};
$L__BB0_2:
	ret;

}


// ===== COMPILED SASS (sm_100) =====

	.target	sm_100

	.elftype	@"ET_EXEC"


//--------------------- .note.nv.tkinfo           --------------------------
	.section	.note.nv.tkinfo,"",@"SHT_NOTE"
	.sectionflags	@"SHF_NOTE_NV_TKINFO"
	.tkinfo
        /*0018*/ 	.word	0x00000002
        /*0030*/ 	.string	""
        /*0030*/ 	.string	"ptxas"
        /*0030*/ 	.string	"Cuda compilation tools, release 13.0, V13.0.88"
        /*0030*/ 	.string	"Build cuda_13.0.r13.0/compiler.36424714_0"
        /*0030*/ 	.string	"-arch sm_100 -m 64 "



//--------------------- .note.nv.cuinfo           --------------------------
	.section	.note.nv.cuinfo,"",@"SHT_NOTE"
	.sectionflags	@"SHF_NOTE_NV_CUINFO"
        /*0018*/ 	.short	0x0002
        /*001a*/ 	.short	0x0064
        /*001c*/ 	.short	0x0082
	.zero		2


//--------------------- .nv.info                  --------------------------
	.section	.nv.info,"",@"SHT_CUDA_INFO"
	.align	4


	//----- nvinfo : EIATTR_REGCOUNT
	.align		4
        /*0000*/ 	.byte	0x04, 0x2f
        /*0002*/ 	.short	(.L_1 - .L_0)
	.align		4
.L_0:
        /*0004*/ 	.word	index@(_Z25swiglu_elementwise_kernelPKfS0_Pfi)
        /*0008*/ 	.word	0x00000015


	//----- nvinfo : EIATTR_FRAME_SIZE
	.align		4
.L_1:
        /*000c*/ 	.byte	0x04, 0x11
        /*000e*/ 	.short	(.L_3 - .L_2)
	.align		4
.L_2:
        /*0010*/ 	.word	index@($__internal_0_$__cuda_sm3x_div_rn_noftz_f32_slowpath)
        /*0014*/ 	.word	0x00000000


	//----- nvinfo : EIATTR_FRAME_SIZE
	.align		4
.L_3:
        /*0018*/ 	.byte	0x04, 0x11
        /*001a*/ 	.short	(.L_5 - .L_4)
	.align		4
.L_4:
        /*001c*/ 	.word	index@(_Z25swiglu_elementwise_kernelPKfS0_Pfi)
        /*0020*/ 	.word	0x00000000


	//----- nvinfo : EIATTR_MIN_STACK_SIZE
	.align		4
.L_5:
        /*0024*/ 	.byte	0x04, 0x12
        /*0026*/ 	.short	(.L_7 - .L_6)
	.align		4
.L_6:
        /*0028*/ 	.word	index@(_Z25swiglu_elementwise_kernelPKfS0_Pfi)
        /*002c*/ 	.word	0x00000000
.L_7:


//--------------------- .nv.compat                --------------------------
	.section	.nv.compat,"",@"SHT_CUDA_COMPAT_INFO"
	.align	4
        /*0000*/ 	.byte	0x02, 0x09, 0x00, 0x00, 0x02, 0x02, 0x01, 0x00, 0x02, 0x05, 0x05, 0x00, 0x03, 0x07, 0x01, 0x01
        /*0010*/ 	.byte	0x02, 0x03, 0x00, 0x00, 0x02, 0x06, 0x01, 0x00, 0x04, 0x0b, 0x08, 0x00, 0x01, 0x00, 0x00, 0x00
        /*0020*/ 	.byte	0x00, 0x00, 0x00, 0x00


//--------------------- .nv.info._Z25swiglu_elementwise_kernelPKfS0_Pfi --------------------------
	.section	.nv.info._Z25swiglu_elementwise_kernelPKfS0_Pfi,"",@"SHT_CUDA_INFO"
	.sectionflags	@""
	.align	4


	//----- nvinfo : EIATTR_CUDA_API_VERSION
	.align		4
        /*0000*/ 	.byte	0x04, 0x37
        /*0002*/ 	.short	(.L_9 - .L_8)
.L_8:
        /*0004*/ 	.word	0x00000082


	//----- nvinfo : EIATTR_KPARAM_INFO
	.align		4
.L_9:
        /*0008*/ 	.byte	0x04, 0x17
        /*000a*/ 	.short	(.L_11 - .L_10)
.L_10:
        /*000c*/ 	.word	0x00000000
        /*0010*/ 	.short	0x0003
        /*0012*/ 	.short	0x0018
        /*0014*/ 	.byte	0x00, 0xf0, 0x11, 0x00


	//----- nvinfo : EIATTR_KPARAM_INFO
	.align		4
.L_11:
        /*0018*/ 	.byte	0x04, 0x17
        /*001a*/ 	.short	(.L_13 - .L_12)
.L_12:
        /*001c*/ 	.word	0x00000000
        /*0020*/ 	.short	0x0002
        /*0022*/ 	.short	0x0010
        /*0024*/ 	.byte	0x00, 0xf5, 0x21, 0x00


	//----- nvinfo : EIATTR_KPARAM_INFO
	.align		4
.L_13:
        /*0028*/ 	.byte	0x04, 0x17
        /*002a*/ 	.short	(.L_15 - .L_14)
.L_14:
        /*002c*/ 	.word	0x00000000
        /*0030*/ 	.short	0x0001
        /*0032*/ 	.short	0x0008
        /*0034*/ 	.byte	0x00, 0xf5, 0x21, 0x00


	//----- nvinfo : EIATTR_KPARAM_INFO
	.align		4
.L_15:
        /*0038*/ 	.byte	0x04, 0x17
        /*003a*/ 	.short	(.L_17 - .L_16)
.L_16:
        /*003c*/ 	.word	0x00000000
        /*0040*/ 	.short	0x0000
        /*0042*/ 	.short	0x0000
        /*0044*/ 	.byte	0x00, 0xf5, 0x21, 0x00


	//----- nvinfo : EIATTR_SPARSE_MMA_MASK
	.align		4
.L_17:
        /*0048*/ 	.byte	0x03, 0x50
        /*004a*/ 	.short	0x0000


	//----- nvinfo : EIATTR_MAXREG_COUNT
	.align		4
        /*004c*/ 	.byte	0x03, 0x1b
        /*004e*/ 	.short	0x00ff


	//----- nvinfo : EIATTR_MERCURY_ISA_VERSION
	.align		4
        /*0050*/ 	.byte	0x03, 0x5f
        /*0052*/ 	.short	0x0101


	//----- nvinfo : EIATTR_VRC_CTA_INIT_COUNT
	.align		4
        /*0054*/ 	.byte	0x02, 0x4a
	.zero		1
	.zero		1


	//----- nvinfo : EIATTR_EXIT_INSTR_OFFSETS
	.align		4
        /*0058*/ 	.byte	0x04, 0x1c
        /*005a*/ 	.short	(.L_19 - .L_18)


	//   ....[0]....
.L_18:
        /*005c*/ 	.word	0x00000080


	//   ....[1]....
        /*0060*/ 	.word	0x00000740


	//----- nvinfo : EIATTR_CRS_STACK_SIZE
	.align		4
.L_19:
        /*0064*/ 	.byte	0x04, 0x1e
        /*0066*/ 	.short	(.L_21 - .L_20)
.L_20:
        /*0068*/ 	.word	0x00000000


	//----- nvinfo : EIATTR_CBANK_PARAM_SIZE
	.align		4
.L_21:
        /*006c*/ 	.byte	0x03, 0x19
        /*006e*/ 	.short	0x001c


	//----- nvinfo : EIATTR_PARAM_CBANK
	.align		4
        /*0070*/ 	.byte	0x04, 0x0a
        /*0072*/ 	.short	(.L_23 - .L_22)
	.align		4
.L_22:
        /*0074*/ 	.word	index@(.nv.constant0._Z25swiglu_elementwise_kernelPKfS0_Pfi)
        /*0078*/ 	.short	0x0380
        /*007a*/ 	.short	0x001c


	//----- nvinfo : EIATTR_SW_WAR
	.align		4
.L_23:
        /*007c*/ 	.byte	0x04, 0x36
        /*007e*/ 	.short	(.L_25 - .L_24)
.L_24:
        /*0080*/ 	.word	0x00000008
.L_25:


//--------------------- .nv.callgraph             --------------------------
	.section	.nv.callgraph,"",@"SHT_CUDA_CALLGRAPH"
	.align	4
	.sectionentsize	8
	.align		4
        /*0000*/ 	.word	0x00000000
	.align		4
        /*0004*/ 	.word	0xffffffff
	.align		4
        /*0008*/ 	.word	0x00000000
	.align		4
        /*000c*/ 	.word	0xfffffffe
	.align		4
        /*0010*/ 	.word	0x00000000
	.align		4
        /*0014*/ 	.word	0xfffffffd
	.align		4
        /*0018*/ 	.word	0x00000000
	.align		4
        /*001c*/ 	.word	0xfffffffc


//--------------------- .text._Z25swiglu_elementwise_kernelPKfS0_Pfi --------------------------
	.section	.text._Z25swiglu_elementwise_kernelPKfS0_Pfi,"ax",@progbits
	.align	128
        .global         _Z25swiglu_elementwise_kernelPKfS0_Pfi
        .type           _Z25swiglu_elementwise_kernelPKfS0_Pfi,@function
        .size           _Z25swiglu_elementwise_kernelPKfS0_Pfi,(.L_x_20 - _Z25swiglu_elementwise_kernelPKfS0_Pfi)
        .other          _Z25swiglu_elementwise_kernelPKfS0_Pfi,@"STO_CUDA_ENTRY STV_DEFAULT"
_Z25swiglu_elementwise_kernelPKfS0_Pfi:
.text._Z25swiglu_elementwise_kernelPKfS0_Pfi:
[----:B------:R-:W-:Y:S01]  /*0000*/  LDC R1, c[0x0][0x37c] ;  /* 0x0000df00ff017b82 */ /* 0x000fe20000000800 */
[----:B------:R-:W0:Y:S07]  /*0010*/  S2R R3, SR_TID.X ;  /* 0x0000000000037919 */ /* 0x000e2e0000002100 */
[----:B------:R-:W0:Y:S01]  /*0020*/  S2UR UR4, SR_CTAID.X ;  /* 0x00000000000479c3 */ /* 0x000e220000002500 */
[----:B------:R-:W1:Y:S07]  /*0030*/  LDCU UR5, c[0x0][0x398] ;  /* 0x00007300ff0577ac */ /* 0x000e6e0008000800 */
[----:B------:R-:W0:Y:S02]  /*0040*/  LDC R2, c[0x0][0x360] ;  /* 0x0000d800ff027b82 */ /* 0x000e240000000800 */
[----:B0-----:R-:W-:-:S05]  /*0050*/  IMAD R2, R2, UR4, R3 ;  /* 0x0000000402027c24 */ /* 0x001fca000f8e0203 */
[----:B------:R-:W-:-:S04]  /*0060*/  SHF.L.U32 R0, R2, 0x2, RZ ;  /* 0x0000000202007819 */ /* 0x000fc800000006ff */
[----:B-1----:R-:W-:-:S13]  /*0070*/  ISETP.GE.AND P0, PT, R0, UR5, PT ;  /* 0x0000000500007c0c */ /* 0x002fda000bf06270 */
[----:B------:R-:W-:Y:S05]  /*0080*/  @P0 EXIT ;  /* 0x000000000000094d */ /* 0x000fea0003800000 */
[----:B------:R-:W0:Y:S01]  /*0090*/  LDC.64 R4, c[0x0][0x380] ;  /* 0x0000e000ff047b82 */ /* 0x000e220000000a00 */
[----:B------:R-:W1:Y:S07]  /*00a0*/  LDCU.64 UR4, c[0x0][0x358] ;  /* 0x00006b00ff0477ac */ /* 0x000e6e0008000a00 */
[----:B------:R-:W2:Y:S01]  /*00b0*/  LDC.64 R8, c[0x0][0x388] ;  /* 0x0000e200ff087b82 */ /* 0x000ea20000000a00 */
[----:B0-----:R-:W-:-:S06]  /*00c0*/  IMAD.WIDE R4, R2, 0x10, R4 ;  /* 0x0000001002047825 */ /* 0x001fcc00078e0204 */
[----:B-1----:R-:W3:Y:S01]  /*00d0*/  LDG.E.128.CONSTANT R4, desc[UR4][R4.64] ;  /* 0x0000000404047981 */ /* 0x002ee2000c1e9d00 */
[----:B--2---:R-:W-:-:S06]  /*00e0*/  IMAD.WIDE R8, R2, 0x10, R8 ;  /* 0x0000001002087825 */ /* 0x004fcc00078e0208 */
[----:B------:R-:W5:Y:S01]  /*00f0*/  LDG.E.128.CONSTANT R8, desc[UR4][R8.64] ;  /* 0x0000000408087981 */ /* 0x000f62000c1e9d00 */
[----:B------:R-:W-:Y:S02]  /*0100*/  HFMA2 R3, -RZ, RZ, 0.96630859375, -0.0022525787353515625 ;  /* 0x3bbb989dff037431 */ /* 0x000fe400000001ff */
[----:B------:R-:W-:Y:S01]  /*0110*/  IMAD.MOV.U32 R13, RZ, RZ, 0x437c0000 ;  /* 0x437c0000ff0d7424 */ /* 0x000fe200078e00ff */
[----:B------:R-:W-:Y:S02]  /*0120*/  BSSY.RECONVERGENT B0, `(.L_x_0) ;  /* 0x0000014000007945 */ /* 0x000fe40003800200 */
[----:B---3--:R-:W-:-:S04]  /*0130*/  FFMA.SAT R0, R4, -R3, 0.5 ;  /* 0x3f00000004007423 */ /* 0x008fc80000002803 */
[----:B------:R-:W-:-:S04]  /*0140*/  FFMA.RM R0, R0, R13, 12582913 ;  /* 0x4b40000100007423 */ /* 0x000fc8000000400d */
[C---:B------:R-:W-:Y:S01]  /*0150*/  FADD R3, R0.reuse, -12583039 ;  /* 0xcb40007f00037421 */ /* 0x040fe20000000000 */
[----:B------:R-:W-:-:S03]  /*0160*/  SHF.L.U32 R0, R0, 0x17, RZ ;  /* 0x0000001700007819 */ /* 0x000fc600000006ff */
[----:B------:R-:W-:-:S04]  /*0170*/  FFMA R3, R4, -1.4426950216293334961, -R3 ;  /* 0xbfb8aa3b04037823 */ /* 0x000fc80000000803 */
[----:B------:R-:W-:-:S06]  /*0180*/  FFMA R3, R4, -1.925963033500011079e-08, R3 ;  /* 0xb2a5706004037823 */ /* 0x000fcc0000000003 */
[----:B------:R-:W0:Y:S02]  /*0190*/  MUFU.EX2 R3, R3 ;  /* 0x0000000300037308 */ /* 0x000e240000000800 */
[----:B0-----:R-:W-:-:S06]  /*01a0*/  FFMA R3, R0, R3, 1 ;  /* 0x3f80000000037423 */ /* 0x001fcc0000000003 */
[----:B------:R-:W0:Y:S08]  /*01b0*/  MUFU.RCP R0, R3 ;  /* 0x0000000300007308 */ /* 0x000e300000001000 */
[----:B------:R-:W1:Y:S01]  /*01c0*/  FCHK P0, R4, R3 ;  /* 0x0000000304007302 */ /* 0x000e620000000000 */
[----:B0-----:R-:W-:-:S04]  /*01d0*/  FFMA R13, -R3, R0, 1 ;  /* 0x3f800000030d7423 */ /* 0x001fc80000000100 */
[----:B------:R-:W-:-:S04]  /*01e0*/  FFMA R13, R0, R13, R0 ;  /* 0x0000000d000d7223 */ /* 0x000fc80000000000 */
[----:B------:R-:W-:-:S04]  /*01f0*/  FFMA R0, R4, R13, RZ ;  /* 0x0000000d04007223 */ /* 0x000fc800000000ff */
[----:B------:R-:W-:-:S04]  /*0200*/  FFMA R12, -R3, R0, R4 ;  /* 0x00000000030c7223 */ /* 0x000fc80000000104 */
[----:B------:R-:W-:Y:S01]  /*0210*/  FFMA R13, R13, R12, R0 ;  /* 0x0000000c0d0d7223 */ /* 0x000fe20000000000 */
[----:B-1----:R-:W-:Y:S06]  /*0220*/  @!P0 BRA `(.L_x_1) ;  /* 0x00000000000c8947 */ /* 0x002fec0003800000 */
[----:B------:R-:W-:-:S07]  /*0230*/  MOV R12, 0x250 ;  /* 0x00000250000c7802 */ /* 0x000fce0000000f00 */
[----:B-----5:R-:W-:Y:S05]  /*0240*/  CALL.REL.NOINC `($__internal_0_$__cuda_sm3x_div_rn_noftz_f32_slowpath) ;  /* 0x0000000400407944 */ /* 0x020fea0003c00000 */
[----:B------:R-:W-:-:S07]  /*0250*/  MOV R13, R0 ;  /* 0x00000000000d7202 */ /* 0x000fce0000000f00 */
.L_x_1:
[----:B------:R-:W-:Y:S05]  /*0260*/  BSYNC.RECONVERGENT B0 ;  /* 0x0000000000007941 */ /* 0x000fea0003800200 */
.L_x_0:
[----:B------:R-:W-:Y:S02]  /*0270*/  HFMA2 R3, -RZ, RZ, 3.7421875, 0 ;  /* 0x437c0000ff037431 */ /* 0x000fe400000001ff */
[----:B------:R-:W-:Y:S01]  /*0280*/  IMAD.MOV.U32 R0, RZ, RZ, 0x3bbb989d ;  /* 0x3bbb989dff007424 */ /* 0x000fe200078e00ff */
[----:B------:R-:W-:Y:S01]  /*0290*/  BSSY.RECONVERGENT B0, `(.L_x_2) ;  /* 0x0000015000007945 */ /* 0x000fe20003800200 */
[----:B-----5:R-:W-:Y:S02]  /*02a0*/  FMUL R8, R8, R13 ;  /* 0x0000000d08087220 */ /* 0x020fe40000400000 */
[----:B------:R-:W-:-:S04]  /*02b0*/  FFMA.SAT R0, R5, -R0, 0.5 ;  /* 0x3f00000005007423 */ /* 0x000fc80000002800 */
[----:B------:R-:W-:-:S04]  /*02c0*/  FFMA.RM R0, R0, R3, 12582913 ;  /* 0x4b40000100007423 */ /* 0x000fc80000004003 */
[C---:B------:R-:W-:Y:S01]  /*02d0*/  FADD R4, R0.reuse, -12583039 ;  /* 0xcb40007f00047421 */ /* 0x040fe20000000000 */
[----:B------:R-:W-:-:S03]  /*02e0*/  SHF.L.U32 R0, R0, 0x17, RZ ;  /* 0x0000001700007819 */ /* 0x000fc600000006ff */
[----:B------:R-:W-:-:S04]  /*02f0*/  FFMA R4, R5, -1.4426950216293334961, -R4 ;  /* 0xbfb8aa3b05047823 */ /* 0x000fc80000000804 */
[----:B------:R-:W-:-:S04]  /*0300*/  FFMA R4, R5, -1.925963033500011079e-08, R4 ;  /* 0xb2a5706005047823 */ /* 0x000fc80000000004 */
        /* <DEDUP_REMOVED lines=10> */
[----:B------:R-:W-:Y:S01]  /*03b0*/  IMAD.MOV.U32 R4, RZ, RZ, R5 ;  /* 0x000000ffff047224 */ /* 0x000fe200078e0005 */
[----:B------:R-:W-:-:S07]  /*03c0*/  MOV R12, 0x3e0 ;  /* 0x000003e0000c7802 */ /* 0x000fce0000000f00 */
[----:B------:R-:W-:Y:S05]  /*03d0*/  CALL.REL.NOINC `($__internal_0_$__cuda_sm3x_div_rn_noftz_f32_slowpath) ;  /* 0x0000000000dc7944 */ /* 0x000fea0003c00000 */
.L_x_3:
[----:B------:R-:W-:Y:S05]  /*03e0*/  BSYNC.RECONVERGENT B0 ;  /* 0x0000000000007941 */ /* 0x000fea0003800200 */
.L_x_2:
[----:B------:R-:W-:Y:S01]  /*03f0*/  HFMA2 R4, -RZ, RZ, 3.7421875, 0 ;  /* 0x437c0000ff047431 */ /* 0x000fe200000001ff */
[----:B------:R-:W-:Y:S01]  /*0400*/  MOV R3, 0x3bbb989d ;  /* 0x3bbb989d00037802 */ /* 0x000fe20000000f00 */
[----:B------:R-:W-:Y:S01]  /*0410*/  BSSY.RECONVERGENT B0, `(.L_x_4) ;  /* 0x0000016000007945 */ /* 0x000fe20003800200 */
[----:B------:R-:W-:-:S03]  /*0420*/  FMUL R9, R9, R0 ;  /* 0x0000000009097220 */ /* 0x000fc60000400000 */
[----:B------:R-:W-:-:S04]  /*0430*/  FFMA.SAT R3, R6, -R3, 0.5 ;  /* 0x3f00000006037423 */ /* 0x000fc80000002803 */
[----:B------:R-:W-:-:S04]  /*0440*/  FFMA.RM R3, R3, R4, 12582913 ;  /* 0x4b40000103037423 */ /* 0x000fc80000004004 */
[C---:B------:R-:W-:Y:S01]  /*0450*/  FADD R5, R3.reuse, -12583039 ;  /* 0xcb40007f03057421 */ /* 0x040fe20000000000 */
[----:B------:R-:W-:-:S03]  /*0460*/  IMAD.SHL.U32 R3, R3, 0x800000, RZ ;  /* 0x0080000003037824 */ /* 0x000fc600078e00ff */
        /* <DEDUP_REMOVED lines=12> */
[----:B------:R-:W-:Y:S02]  /*0530*/  MOV R4, R6 ;  /* 0x0000000600047202 */ /* 0x000fe40000000f00 */
[----:B------:R-:W-:-:S07]  /*0540*/  MOV R12, 0x560 ;  /* 0x00000560000c7802 */ /* 0x000fce0000000f00 */
[----:B------:R-:W-:Y:S05]  /*0550*/  CALL.REL.NOINC `($__internal_0_$__cuda_sm3x_div_rn_noftz_f32_slowpath) ;  /* 0x00000000007c7944 */ /* 0x000fea0003c00000 */
[----:B------:R-:W-:-:S07]  /*0560*/  MOV R13, R0 ;  /* 0x00000000000d7202 */ /* 0x000fce0000000f00 */
.L_x_5:
[----:B------:R-:W-:Y:S05]  /*0570*/  BSYNC.RECONVERGENT B0 ;  /* 0x0000000000007941 */ /* 0x000fea0003800200 */
.L_x_4:
[----:B------:R-:W-:Y:S02]  /*0580*/  HFMA2 R3, -RZ, RZ, 3.7421875, 0 ;  /* 0x437c0000ff037431 */ /* 0x000fe400000001ff */
[----:B------:R-:W-:Y:S01]  /*0590*/  IMAD.MOV.U32 R0, RZ, RZ, 0x3bbb989d ;  /* 0x3bbb989dff007424 */ /* 0x000fe200078e00ff */
[----:B------:R-:W-:Y:S01]  /*05a0*/  BSSY.RECONVERGENT B0, `(.L_x_6) ;  /* 0x0000015000007945 */ /* 0x000fe20003800200 */
[----:B------:R-:W-:Y:S02]  /*05b0*/  FMUL R10, R10, R13 ;  /* 0x0000000d0a0a7220 */ /* 0x000fe40000400000 */
        /* <DEDUP_REMOVED lines=19> */
.L_x_7:
[----:B------:R-:W-:Y:S05]  /*06f0*/  BSYNC.RECONVERGENT B0 ;  /* 0x0000000000007941 */ /* 0x000fea0003800200 */
.L_x_6:
[----:B------:R-:W0:Y:S01]  /*0700*/  LDC.64 R4, c[0x0][0x390] ;  /* 0x0000e400ff047b82 */ /* 0x000e220000000a00 */
[----:B------:R-:W-:Y:S01]  /*0710*/  FMUL R11, R11, R0 ;  /* 0x000000000b0b7220 */ /* 0x000fe20000400000 */
[----:B0-----:R-:W-:-:S05]  /*0720*/  IMAD.WIDE R2, R2, 0x10, R4 ;  /* 0x0000001002027825 */ /* 0x001fca00078e0204 */
[----:B------:R-:W-:Y:S01]  /*0730*/  STG.E.128 desc[UR4][R2.64], R8 ;  /* 0x0000000802007986 */ /* 0x000fe2000c101d04 */
[----:B------:R-:W-:Y:S05]  /*0740*/  EXIT ;  /* 0x000000000000794d */ /* 0x000fea0003800000 */
        .weak           $__internal_0_$__cuda_sm3x_div_rn_noftz_f32_slowpath
        .type           $__internal_0_$__cuda_sm3x_div_rn_noftz_f32_slowpath,@function
        .size           $__internal_0_$__cuda_sm3x_div_rn_noftz_f32_slowpath,(.L_x_20 - $__internal_0_$__cuda_sm3x_div_rn_noftz_f32_slowpath)
$__internal_0_$__cuda_sm3x_div_rn_noftz_f32_slowpath:
[----:B------:R-:W-:Y:S01]  /*0750*/  SHF.R.U32.HI R13, RZ, 0x17, R3 ;  /* 0x00000017ff0d7819 */ /* 0x000fe20000011603 */
[----:B------:R-:W-:Y:S01]  /*0760*/  BSSY.RECONVERGENT B1, `(.L_x_8) ;  /* 0x0000062000017945 */ /* 0x000fe20003800200 */
[----:B------:R-:W-:Y:S02]  /*0770*/  SHF.R.U32.HI R0, RZ, 0x17, R4 ;  /* 0x00000017ff007819 */ /* 0x000fe40000011604 */
[----:B------:R-:W-:Y:S02]  /*0780*/  LOP3.LUT R13, R13, 0xff, RZ, 0xc0, !PT ;  /* 0x000000ff0d0d7812 */ /* 0x000fe400078ec0ff */
[----:B------:R-:W-:Y:S02]  /*0790*/  LOP3.LUT R15, R0, 0xff, RZ, 0xc0, !PT ;  /* 0x000000ff000f7812 */ /* 0x000fe400078ec0ff */
[----:B------:R-:W-:Y:S02]  /*07a0*/  IADD3 R16, PT, PT, R13, -0x1, RZ ;  /* 0xffffffff0d107810 */ /* 0x000fe40007ffe0ff */
[----:B------:R-:W-:-:S02]  /*07b0*/  IADD3 R0, PT, PT, R15, -0x1, RZ ;  /* 0xffffffff0f007810 */ /* 0x000fc40007ffe0ff */
[----:B------:R-:W-:-:S04]  /*07c0*/  ISETP.GT.U32.AND P0, PT, R16, 0xfd, PT ;  /* 0x000000fd1000780c */ /* 0x000fc80003f04070 */
[----:B------:R-:W-:-:S13]  /*07d0*/  ISETP.GT.U32.OR P0, PT, R0, 0xfd, P0 ;  /* 0x000000fd0000780c */ /* 0x000fda0000704470 */
[----:B------:R-:W-:Y:S01]  /*07e0*/  @!P0 IMAD.MOV.U32 R14, RZ, RZ, RZ ;  /* 0x000000ffff0e8224 */ /* 0x000fe200078e00ff */
[----:B------:R-:W-:Y:S06]  /*07f0*/  @!P0 BRA `(.L_x_9) ;  /* 0x00000000005c8947 */ /* 0x000fec0003800000 */
[----:B------:R-:W-:Y:S02]  /*0800*/  FSETP.GTU.FTZ.AND P0, PT, |R4|, +INF , PT ;  /* 0x7f8000000400780b */ /* 0x000fe40003f1c200 */
[----:B------:R-:W-:-:S04]  /*0810*/  FSETP.GTU.FTZ.AND P1, PT, |R3|, +INF , PT ;  /* 0x7f8000000300780b */ /* 0x000fc80003f3c200 */
[----:B------:R-:W-:-:S13]  /*0820*/  PLOP3.LUT P0, PT, P0, P1, PT, 0xf8, 0x8f ;  /* 0x00000000008f781c */ /* 0x000fda0000703f70 */
[----:B------:R-:W-:Y:S05]  /*0830*/  @P0 BRA `(.L_x_10) ;  /* 0x00000004004c0947 */ /* 0x000fea0003800000 */
[----:B------:R-:W-:-:S13]  /*0840*/  LOP3.LUT P0, RZ, R3, 0x7fffffff, R4, 0xc8, !PT ;  /* 0x7fffffff03ff7812 */ /* 0x000fda000780c804 */
[----:B------:R-:W-:Y:S05]  /*0850*/  @!P0 BRA `(.L_x_11) ;  /* 0x00000004003c8947 */ /* 0x000fea0003800000 */
[C---:B------:R-:W-:Y:S02]  /*0860*/  FSETP.NEU.FTZ.AND P2, PT, |R4|.reuse, +INF , PT ;  /* 0x7f8000000400780b */ /* 0x040fe40003f5d200 */
[----:B------:R-:W-:Y:S02]  /*0870*/  FSETP.NEU.FTZ.AND P1, PT, |R3|, +INF , PT ;  /* 0x7f8000000300780b */ /* 0x000fe40003f3d200 */
[----:B------:R-:W-:-:S11]  /*0880*/  FSETP.NEU.FTZ.AND P0, PT, |R4|, +INF , PT ;  /* 0x7f8000000400780b */ /* 0x000fd60003f1d200 */
[----:B------:R-:W-:Y:S05]  /*0890*/  @!P1 BRA !P2, `(.L_x_11) ;  /* 0x00000004002c9947 */ /* 0x000fea0005000000 */
[----:B------:R-:W-:-:S04]  /*08a0*/  LOP3.LUT P2, RZ, R4, 0x7fffffff, RZ, 0xc0, !PT ;  /* 0x7fffffff04ff7812 */ /* 0x000fc8000784c0ff */
[----:B------:R-:W-:-:S13]  /*08b0*/  PLOP3.LUT P1, PT, P1, P2, PT, 0x2f, 0xf2 ;  /* 0x0000000000f2781c */ /* 0x000fda0000f24577 */
[----:B------:R-:W-:Y:S05]  /*08c0*/  @P1 BRA `(.L_x_12) ;  /* 0x0000000400181947 */ /* 0x000fea0003800000 */
[----:B------:R-:W-:-:S04]  /*08d0*/  LOP3.LUT P1, RZ, R3, 0x7fffffff, RZ, 0xc0, !PT ;  /* 0x7fffffff03ff7812 */ /* 0x000fc8000782c0ff */
[----:B------:R-:W-:-:S13]  /*08e0*/  PLOP3.LUT P0, PT, P0, P1, PT, 0x2f, 0xf2 ;  /* 0x0000000000f2781c */ /* 0x000fda0000702577 */
[----:B------:R-:W-:Y:S05]  /*08f0*/  @P0 BRA `(.L_x_13) ;  /* 0x0000000400000947 */ /* 0x000fea0003800000 */
[----:B------:R-:W-:Y:S02]  /*0900*/  ISETP.GE.AND P0, PT, R0, RZ, PT ;  /* 0x000000ff0000720c */ /* 0x000fe40003f06270 */
[----:B------:R-:W-:-:S11]  /*0910*/  ISETP.GE.AND P1, PT, R16, RZ, PT ;  /* 0x000000ff1000720c */ /* 0x000fd60003f26270 */
[----:B------:R-:W-:Y:S01]  /*0920*/  @P0 MOV R14, RZ ;  /* 0x000000ff000e0202 */ /* 0x000fe20000000f00 */
[----:B------:R-:W-:Y:S01]  /*0930*/  @!P0 FFMA R4, R4, 1.84467440737095516160e+19, RZ ;  /* 0x5f80000004048823 */ /* 0x000fe200000000ff */
[----:B------:R-:W-:Y:S01]  /*0940*/  @!P0 MOV R14, 0xffffffc0 ;  /* 0xffffffc0000e8802 */ /* 0x000fe20000000f00 */
[----:B------:R-:W-:-:S04]  /*0950*/  @!P1 FFMA R3, R3, 1.84467440737095516160e+19, RZ ;  /* 0x5f80000003039823 */ /* 0x000fc800000000ff */
[----:B------:R-:W-:-:S07]  /*0960*/  @!P1 VIADD R14, R14, 0x40 ;  /* 0x000000400e0e9836 */ /* 0x000fce0000000000 */
.L_x_9:
[----:B------:R-:W-:Y:S01]  /*0970*/  LEA R0, R13, 0xc0800000, 0x17 ;  /* 0xc08000000d007811 */ /* 0x000fe200078eb8ff */
[----:B------:R-:W-:Y:S01]  /*0980*/  BSSY.RECONVERGENT B2, `(.L_x_14) ;  /* 0x0000036000027945 */ /* 0x000fe20003800200 */
[----:B------:R-:W-:Y:S02]  /*0990*/  IADD3 R15, PT, PT, R15, -0x7f, RZ ;  /* 0xffffff810f0f7810 */ /* 0x000fe40007ffe0ff */
[----:B------:R-:W-:-:S03]  /*09a0*/  IADD3 R16, PT, PT, -R0, R3, RZ ;  /* 0x0000000300107210 */ /* 0x000fc60007ffe1ff */
[C---:B------:R-:W-:Y:S01]  /*09b0*/  IMAD R0, R15.reuse, -0x800000, R4 ;  /* 0xff8000000f007824 */ /* 0x040fe200078e0204 */
[----:B------:R-:W0:Y:S01]  /*09c0*/  MUFU.RCP R3, R16 ;  /* 0x0000001000037308 */ /* 0x000e220000001000 */
[----:B------:R-:W-:Y:S01]  /*09d0*/  FADD.FTZ R17, -R16, -RZ ;  /* 0x800000ff10117221 */ /* 0x000fe20000010100 */
[----:B------:R-:W-:-:S05]  /*09e0*/  IADD3 R15, PT, PT, R15, 0x7f, -R13 ;  /* 0x0000007f0f0f7810 */ /* 0x000fca0007ffe80d */
[----:B------:R-:W-:Y:S02]  /*09f0*/  IMAD.IADD R15, R15, 0x1, R14 ;  /* 0x000000010f0f7824 */ /* 0x000fe400078e020e */
[----:B0-----:R-:W-:-:S04]  /*0a00*/  FFMA R18, R3, R17, 1 ;  /* 0x3f80000003127423 */ /* 0x001fc80000000011 */
[----:B------:R-:W-:-:S04]  /*0a10*/  FFMA R3, R3, R18, R3 ;  /* 0x0000001203037223 */ /* 0x000fc80000000003 */
[----:B------:R-:W-:-:S04]  /*0a20*/  FFMA R4, R0, R3, RZ ;  /* 0x0000000300047223 */ /* 0x000fc800000000ff */
[----:B------:R-:W-:-:S04]  /*0a30*/  FFMA R18, R17, R4, R0 ;  /* 0x0000000411127223 */ /* 0x000fc80000000000 */
[----:B------:R-:W-:-:S04]  /*0a40*/  FFMA R4, R3, R18, R4 ;  /* 0x0000001203047223 */ /* 0x000fc80000000004 */
[----:B------:R-:W-:-:S04]  /*0a50*/  FFMA R17, R17, R4, R0 ;  /* 0x0000000411117223 */ /* 0x000fc80000000000 */
[----:B------:R-:W-:-:S05]  /*0a60*/  FFMA R0, R3, R17, R4 ;  /* 0x0000001103007223 */ /* 0x000fca0000000004 */
[----:B------:R-:W-:-:S04]  /*0a70*/  SHF.R.U32.HI R13, RZ, 0x17, R0 ;  /* 0x00000017ff0d7819 */ /* 0x000fc80000011600 */
[----:B------:R-:W-:-:S04]  /*0a80*/  LOP3.LUT R13, R13, 0xff, RZ, 0xc0, !PT ;  /* 0x000000ff0d0d7812 */ /* 0x000fc800078ec0ff */
[----:B------:R-:W-:-:S04]  /*0a90*/  IADD3 R16, PT, PT, R13, R15, RZ ;  /* 0x0000000f0d107210 */ /* 0x000fc80007ffe0ff */
[----:B------:R-:W-:-:S04]  /*0aa0*/  IADD3 R13, PT, PT, R16, -0x1, RZ ;  /* 0xffffffff100d7810 */ /* 0x000fc80007ffe0ff */
[----:B------:R-:W-:-:S13]  /*0ab0*/  ISETP.GE.U32.AND P0, PT, R13, 0xfe, PT ;  /* 0x000000fe0d00780c */ /* 0x000fda0003f06070 */
[----:B------:R-:W-:Y:S05]  /*0ac0*/  @!P0 BRA `(.L_x_15) ;  /* 0x0000000000808947 */ /* 0x000fea0003800000 */
[----:B------:R-:W-:-:S13]  /*0ad0*/  ISETP.GT.AND P0, PT, R16, 0xfe, PT ;  /* 0x000000fe1000780c */ /* 0x000fda0003f04270 */
[----:B------:R-:W-:Y:S05]  /*0ae0*/  @P0 BRA `(.L_x_16) ;  /* 0x00000000006c0947 */ /* 0x000fea0003800000 */
[----:B------:R-:W-:-:S13]  /*0af0*/  ISETP.GE.AND P0, PT, R16, 0x1, PT ;  /* 0x000000011000780c */ /* 0x000fda0003f06270 */
[----:B------:R-:W-:Y:S05]  /*0b00*/  @P0 BRA `(.L_x_17) ;  /* 0x0000000000740947 */ /* 0x000fea0003800000 */
[----:B------:R-:W-:Y:S02]  /*0b10*/  ISETP.GE.AND P0, PT, R16, -0x18, PT ;  /* 0xffffffe81000780c */ /* 0x000fe40003f06270 */
[----:B------:R-:W-:-:S11]  /*0b20*/  LOP3.LUT R0, R0, 0x80000000, RZ, 0xc0, !PT ;  /* 0x8000000000007812 */ /* 0x000fd600078ec0ff */
[----:B------:R-:W-:Y:S05]  /*0b30*/  @!P0 BRA `(.L_x_17) ;  /* 0x0000000000688947 */ /* 0x000fea0003800000 */
[-C--:B------:R-:W-:Y:S01]  /*0b40*/  FFMA.RZ R13, R3, R17.reuse, R4 ;  /* 0x00000011030d7223 */ /* 0x080fe2000000c004 */
[----:B------:R-:W-:Y:S01]  /*0b50*/  IMAD.MOV R15, RZ, RZ, -R16 ;  /* 0x000000ffff0f7224 */ /* 0x000fe200078e0a10 */
[C---:B------:R-:W-:Y:S02]  /*0b60*/  ISETP.NE.AND P2, PT, R16.reuse, RZ, PT ;  /* 0x000000ff1000720c */ /* 0x040fe40003f45270 */
[C---:B------:R-:W-:Y:S02]  /*0b70*/  ISETP.NE.AND P1, PT, R16.reuse, RZ, PT ;  /* 0x000000ff1000720c */ /* 0x040fe40003f25270 */
[----:B------:R-:W-:Y:S01]  /*0b80*/  LOP3.LUT R14, R13, 0x7fffff, RZ, 0xc0, !PT ;  /* 0x007fffff0d0e7812 */ /* 0x000fe200078ec0ff */
[CCC-:B------:R-:W-:Y:S01]  /*0b90*/  FFMA.RP R13, R3.reuse, R17.reuse, R4.reuse ;  /* 0x00000011030d7223 */ /* 0x1c0fe20000008004 */
[----:B------:R-:W-:Y:S01]  /*0ba0*/  FFMA.RM R4, R3, R17, R4 ;  /* 0x0000001103047223 */ /* 0x000fe20000004004 */
[----:B------:R-:W-:Y:S02]  /*0bb0*/  IADD3 R3, PT, PT, R16, 0x20, RZ ;  /* 0x0000002010037810 */ /* 0x000fe40007ffe0ff */
[----:B------:R-:W-:-:S02]  /*0bc0*/  LOP3.LUT R14, R14, 0x800000, RZ, 0xfc, !PT ;  /* 0x008000000e0e7812 */ /* 0x000fc400078efcff */
[----:B------:R-:W-:Y:S02]  /*0bd0*/  FSETP.NEU.FTZ.AND P0, PT, R13, R4, PT ;  /* 0x000000040d00720b */ /* 0x000fe40003f1d000 */
[----:B------:R-:W-:Y:S02]  /*0be0*/  SHF.L.U32 R3, R14, R3, RZ ;  /* 0x000000030e037219 */ /* 0x000fe400000006ff */
[----:B------:R-:W-:Y:S02]  /*0bf0*/  SEL R13, R15, RZ, P2 ;  /* 0x000000ff0f0d7207 */ /* 0x000fe40001000000 */
[----:B------:R-:W-:Y:S02]  /*0c00*/  ISETP.NE.AND P1, PT, R3, RZ, P1 ;  /* 0x000000ff0300720c */ /* 0x000fe40000f25270 */
[----:B------:R-:W-:Y:S02]  /*0c10*/  SHF.R.U32.HI R13, RZ, R13, R14 ;  /* 0x0000000dff0d7219 */ /* 0x000fe4000001160e */
[----:B------:R-:W-:-:S02]  /*0c20*/  PLOP3.LUT P0, PT, P0, P1, PT, 0xf8, 0x8f ;  /* 0x00000000008f781c */ /* 0x000fc40000703f70 */
[----:B------:R-:W-:Y:S02]  /*0c30*/  SHF.R.U32.HI R4, RZ, 0x1, R13 ;  /* 0x00000001ff047819 */ /* 0x000fe4000001160d */
[----:B------:R-:W-:-:S04]  /*0c40*/  SEL R3, RZ, 0x1, !P0 ;  /* 0x00000001ff037807 */ /* 0x000fc80004000000 */
[----:B------:R-:W-:-:S04]  /*0c50*/  LOP3.LUT R14, R3, 0x1, R4, 0xf8, !PT ;  /* 0x00000001030e7812 */ /* 0x000fc800078ef804 */
[----:B------:R-:W-:-:S04]  /*0c60*/  LOP3.LUT R13, R14, R13, RZ, 0xc0, !PT ;  /* 0x0000000d0e0d7212 */ /* 0x000fc800078ec0ff */
[----:B------:R-:W-:-:S04]  /*0c70*/  IADD3 R13, PT, PT, R4, R13, RZ ;  /* 0x0000000d040d7210 */ /* 0x000fc80007ffe0ff */
[----:B------:R-:W-:Y:S01]  /*0c80*/  LOP3.LUT R0, R13, R0, RZ, 0xfc, !PT ;  /* 0x000000000d007212 */ /* 0x000fe200078efcff */
[----:B------:R-:W-:Y:S06]  /*0c90*/  BRA `(.L_x_17) ;  /* 0x0000000000107947 */ /* 0x000fec0003800000 */
.L_x_16:
[----:B------:R-:W-:-:S04]  /*0ca0*/  LOP3.LUT R0, R0, 0x80000000, RZ, 0xc0, !PT ;  /* 0x8000000000007812 */ /* 0x000fc800078ec0ff */
[----:B------:R-:W-:Y:S01]  /*0cb0*/  LOP3.LUT R0, R0, 0x7f800000, RZ, 0xfc, !PT ;  /* 0x7f80000000007812 */ /* 0x000fe200078efcff */
[----:B------:R-:W-:Y:S06]  /*0cc0*/  BRA `(.L_x_17) ;  /* 0x0000000000047947 */ /* 0x000fec0003800000 */
.L_x_15:
[----:B------:R-:W-:-:S07]  /*0cd0*/  LEA R0, R15, R0, 0x17 ;  /* 0x000000000f007211 */ /* 0x000fce00078eb8ff */
.L_x_17:
[----:B------:R-:W-:Y:S05]  /*0ce0*/  BSYNC.RECONVERGENT B2 ;  /* 0x0000000000027941 */ /* 0x000fea0003800200 */
.L_x_14:
[----:B------:R-:W-:Y:S05]  /*0cf0*/  BRA `(.L_x_18) ;  /* 0x0000000000207947 */ /* 0x000fea0003800000 */
.L_x_13:
[----:B------:R-:W-:-:S04]  /*0d00*/  LOP3.LUT R0, R3, 0x80000000, R4, 0x48, !PT ;  /* 0x8000000003007812 */ /* 0x000fc800078e4804 */
[----:B------:R-:W-:Y:S01]  /*0d10*/  LOP3.LUT R0, R0, 0x7f800000, RZ, 0xfc, !PT ;  /* 0x7f80000000007812 */ /* 0x000fe200078efcff */
[----:B------:R-:W-:Y:S06]  /*0d20*/  BRA `(.L_x_18) ;  /* 0x0000000000147947 */ /* 0x000fec0003800000 */
.L_x_12:
[----:B------:R-:W-:Y:S01]  /*0d30*/  LOP3.LUT R0, R3, 0x80000000, R4, 0x48, !PT ;  /* 0x8000000003007812 */ /* 0x000fe200078e4804 */
[----:B------:R-:W-:Y:S06]  /*0d40*/  BRA `(.L_x_18) ;  /* 0x00000000000c7947 */ /* 0x000fec0003800000 */
.L_x_11:
[----:B------:R-:W0:Y:S01]  /*0d50*/  MUFU.RSQ R0, -QNAN ;  /* 0xffc0000000007908 */ /* 0x000e220000001400 */
[----:B------:R-:W-:Y:S05]  /*0d60*/  BRA `(.L_x_18) ;  /* 0x0000000000047947 */ /* 0x000fea0003800000 */
.L_x_10:
[----:B------:R-:W-:-:S07]  /*0d70*/  FADD.FTZ R0, R4, R3 ;  /* 0x0000000304007221 */ /* 0x000fce0000010000 */
.L_x_18:
[----:B------:R-:W-:Y:S05]  /*0d80*/  BSYNC.RECONVERGENT B1 ;  /* 0x0000000000017941 */ /* 0x000fea0003800200 */
.L_x_8:
[----:B------:R-:W-:-:S04]  /*0d90*/  HFMA2 R13, -RZ, RZ, 0, 0 ;  /* 0x00000000ff0d7431 */ /* 0x000fc800000001ff */
[----:B0-----:R-:W-:Y:S05]  /*0da0*/  RET.REL.NODEC R12 `(_Z25swiglu_elementwise_kernelPKfS0_Pfi) ;  /* 0xfffffff00c947950 */ /* 0x001fea0003c3ffff */
.L_x_19:
[----:B------:R-:W-:-:S00]  /*0db0*/  BRA `(.L_x_19) ;  /* 0xfffffffc00fc7947 */ /* 0x000fc0000383ffff */
[----:B------:R-:W-:-:S00]  /*0dc0*/  NOP ;  /* 0x0000000000007918 */ /* 0x000fc00000000000 */
        /* <DEDUP_REMOVED lines=11> */
.L_x_20:


//--------------------- .nv.shared.reserved.0     --------------------------
	.section	.nv.shared.reserved.0,"aw",@nobits
	.weak		__nv_reservedSMEM_offset_0_alias
	.size		__nv_reservedSMEM_offset_0_alias, 0, 64
	.other		__nv_reservedSMEM_offset_0_alias,@"STO_CUDA_RESERVED_SHARED STV_DEFAULT"
__nv_reservedSMEM_offset_0_alias:
	.zero		0
	.zero		64


//--------------------- .nv.constant0._Z25swiglu_elementwise_kernelPKfS0_Pfi --------------------------
	.section	.nv.constant0._Z25swiglu_elementwise_kernelPKfS0_Pfi,"a",@progbits
	.sectionflags	@""
	.align	4
.nv.constant0._Z25swiglu_elementwise_kernelPKfS0_Pfi:
	.zero		924


//--------------------- SYMBOLS --------------------------

	.type		.nv.reservedSmem.offset0,@object
	.size		.nv.reservedSmem.offset0,0x4
